//
// Generated by NVIDIA NVVM Compiler
//
// Compiler Build ID: CL-36424714
// Cuda compilation tools, release 13.0, V13.0.88
// Based on NVVM 20.0.0
//

.version 9.0
.target sm_100
.address_size 64

	// .globl	_Z19mandelbrot_scanlineffffiiiiiPi

.visible .entry _Z19mandelbrot_scanlineffffiiiiiPi(
	.param .f32 _Z19mandelbrot_scanlineffffiiiiiPi_param_0,
	.param .f32 _Z19mandelbrot_scanlineffffiiiiiPi_param_1,
	.param .f32 _Z19mandelbrot_scanlineffffiiiiiPi_param_2,
	.param .f32 _Z19mandelbrot_scanlineffffiiiiiPi_param_3,
	.param .u32 _Z19mandelbrot_scanlineffffiiiiiPi_param_4,
	.param .u32 _Z19mandelbrot_scanlineffffiiiiiPi_param_5,
	.param .u32 _Z19mandelbrot_scanlineffffiiiiiPi_param_6,
	.param .u32 _Z19mandelbrot_scanlineffffiiiiiPi_param_7,
	.param .u32 _Z19mandelbrot_scanlineffffiiiiiPi_param_8,
	.param .u64 .ptr .align 1 _Z19mandelbrot_scanlineffffiiiiiPi_param_9
)
{
	.reg .pred 	%p<33>;
	.reg .b32 	%r<100>;
	.reg .b32 	%f<20>;
	.reg .b64 	%rd<13>;

	ld.param.f32 	%f9, [_Z19mandelbrot_scanlineffffiiiiiPi_param_0];
	ld.param.f32 	%f10, [_Z19mandelbrot_scanlineffffiiiiiPi_param_1];
	ld.param.f32 	%f11, [_Z19mandelbrot_scanlineffffiiiiiPi_param_2];
	ld.param.f32 	%f12, [_Z19mandelbrot_scanlineffffiiiiiPi_param_3];
	ld.param.u32 	%r41, [_Z19mandelbrot_scanlineffffiiiiiPi_param_4];
	ld.param.u32 	%r43, [_Z19mandelbrot_scanlineffffiiiiiPi_param_5];
	ld.param.u32 	%r44, [_Z19mandelbrot_scanlineffffiiiiiPi_param_6];
	ld.param.u32 	%r45, [_Z19mandelbrot_scanlineffffiiiiiPi_param_7];
	ld.param.u32 	%r42, [_Z19mandelbrot_scanlineffffiiiiiPi_param_8];
	ld.param.u64 	%rd5, [_Z19mandelbrot_scanlineffffiiiiiPi_param_9];
	cvta.to.global.u64 	%rd1, %rd5;
	mov.u32 	%r46, %ctaid.x;
	mul.lo.s32 	%r1, %r44, %r46;
	add.s32 	%r47, %r1, %r44;
	min.s32 	%r2, %r47, %r41;
	mov.u32 	%r48, %ctaid.y;
	mul.lo.s32 	%r89, %r45, %r48;
	add.s32 	%r49, %r89, %r45;
	min.s32 	%r4, %r49, %r43;
	setp.ge.s32 	%p1, %r89, %r4;
	@%p1 bra 	$L__BB0_55;
	mov.u32 	%r50, %tid.x;
	and.b32  	%r5, %r50, 31;
	setp.lt.s32 	%p2, %r42, 1;
	@%p2 bra 	$L__BB0_12;
	neg.s32 	%r6, %r42;
$L__BB0_3:
	setp.lt.s32 	%p27, %r1, %r2;
	@%p27 bra 	$L__BB0_5;
$L__BB0_4:
	add.s32 	%r89, %r89, 1;
	setp.eq.s32 	%p32, %r89, %r4;
	@%p32 bra 	$L__BB0_55;
	bra.uni 	$L__BB0_3;
$L__BB0_5:
	cvt.rn.f32.s32 	%f13, %r89;
	fma.rn.f32 	%f1, %f12, %f13, %f11;
	mul.lo.s32 	%r9, %r89, %r41;
	mov.u32 	%r90, %r1;
$L__BB0_6:
	add.s32 	%r11, %r90, %r5;
	cvt.rn.f32.u32 	%f14, %r11;
	fma.rn.f32 	%f2, %f10, %f14, %f9;
	mov.b32 	%r92, 0;
	mov.u32 	%r91, %r6;
	mov.f32 	%f18, %f1;
	mov.f32 	%f19, %f2;
$L__BB0_7:
	mul.f32 	%f5, %f19, %f19;
	mul.f32 	%f6, %f18, %f18;
	add.f32 	%f15, %f5, %f6;
	setp.gt.f32 	%p28, %f15, 0f40800000;
	mov.u32 	%r93, %r92;
	@%p28 bra 	$L__BB0_9;
	sub.f32 	%f16, %f5, %f6;
	add.f32 	%f17, %f19, %f19;
	add.f32 	%f19, %f2, %f16;
	fma.rn.f32 	%f18, %f17, %f18, %f1;
	add.s32 	%r92, %r92, 1;
	add.s32 	%r91, %r91, 1;
	setp.eq.s32 	%p29, %r91, 0;
	mov.u32 	%r93, %r42;
	@%p29 bra 	$L__BB0_9;
	bra.uni 	$L__BB0_7;
$L__BB0_9:
	setp.lt.u32 	%p30, %r11, %r2;
	@%p30 bra 	$L__BB0_10;
	bra.uni 	$L__BB0_11;
$L__BB0_10:
	add.s32 	%r88, %r11, %r9;
	mul.wide.s32 	%rd11, %r88, 4;
	add.s64 	%rd12, %rd1, %rd11;
	st.global.u32 	[%rd12], %r93;
$L__BB0_11:
	add.s32 	%r90, %r90, 32;
	setp.lt.s32 	%p31, %r90, %r2;
	@%p31 bra 	$L__BB0_6;
	bra.uni 	$L__BB0_4;
$L__BB0_12:
	add.s32 	%r51, %r1, 32;
	max.s32 	%r52, %r2, %r51;
	not.b32 	%r53, %r1;
	add.s32 	%r18, %r52, %r53;
	shr.u32 	%r54, %r18, 5;
	add.s32 	%r55, %r54, 1;
	and.b32  	%r19, %r55, 7;
	add.s32 	%r20, %r19, -1;
	and.b32  	%r21, %r55, 268435448;
	and.b32  	%r22, %r55, 3;
	and.b32  	%r23, %r18, 96;
	and.b32  	%r24, %r18, 32;
$L__BB0_13:
	setp.ge.s32 	%p3, %r1, %r2;
	@%p3 bra 	$L__BB0_54;
	setp.lt.u32 	%p4, %r18, 224;
	mul.lo.s32 	%r26, %r89, %r41;
	mov.u32 	%r97, %r1;
	@%p4 bra 	$L__BB0_33;
	mov.b32 	%r96, 0;
	mov.u32 	%r97, %r1;
$L__BB0_16:
	.pragma "nounroll";
	add.s32 	%r29, %r97, %r5;
	add.s32 	%r57, %r29, %r26;
	setp.ge.u32 	%p5, %r29, %r2;
	mul.wide.s32 	%rd6, %r57, 4;
	add.s64 	%rd2, %rd1, %rd6;
	@%p5 bra 	$L__BB0_18;
	mov.b32 	%r58, 0;
	st.global.u32 	[%rd2], %r58;
$L__BB0_18:
	add.s32 	%r59, %r29, 32;
	setp.ge.u32 	%p6, %r59, %r2;
	@%p6 bra 	$L__BB0_20;
	mov.b32 	%r60, 0;
	st.global.u32 	[%rd2+128], %r60;
$L__BB0_20:
	add.s32 	%r61, %r29, 64;
	setp.ge.u32 	%p7, %r61, %r2;
	@%p7 bra 	$L__BB0_22;
	mov.b32 	%r62, 0;
	st.global.u32 	[%rd2+256], %r62;
$L__BB0_22:
	add.s32 	%r63, %r29, 96;
	setp.ge.u32 	%p8, %r63, %r2;
	@%p8 bra 	$L__BB0_24;
	mov.b32 	%r64, 0;
	st.global.u32 	[%rd2+384], %r64;
$L__BB0_24:
	add.s32 	%r65, %r29, 128;
	setp.ge.u32 	%p9, %r65, %r2;
	@%p9 bra 	$L__BB0_26;
	mov.b32 	%r66, 0;
	st.global.u32 	[%rd2+512], %r66;
$L__BB0_26:
	add.s32 	%r67, %r29, 160;
	setp.ge.u32 	%p10, %r67, %r2;
	@%p10 bra 	$L__BB0_28;
	mov.b32 	%r68, 0;
	st.global.u32 	[%rd2+640], %r68;
$L__BB0_28:
	add.s32 	%r69, %r29, 192;
	setp.ge.u32 	%p11, %r69, %r2;
	@%p11 bra 	$L__BB0_30;
	mov.b32 	%r70, 0;
	st.global.u32 	[%rd2+768], %r70;
$L__BB0_30:
	add.s32 	%r71, %r29, 224;
	setp.ge.u32 	%p12, %r71, %r2;
	@%p12 bra 	$L__BB0_32;
	mov.b32 	%r72, 0;
	st.global.u32 	[%rd2+896], %r72;
$L__BB0_32:
	add.s32 	%r97, %r97, 256;
	add.s32 	%r96, %r96, 8;
	setp.ne.s32 	%p13, %r96, %r21;
	@%p13 bra 	$L__BB0_16;
$L__BB0_33:
	setp.eq.s32 	%p14, %r19, 0;
	@%p14 bra 	$L__BB0_54;
	setp.lt.u32 	%p15, %r20, 3;
	@%p15 bra 	$L__BB0_44;
	add.s32 	%r33, %r97, %r5;
	add.s32 	%r73, %r33, %r26;
	setp.ge.u32 	%p16, %r33, %r2;
	mul.wide.s32 	%rd7, %r73, 4;
	add.s64 	%rd3, %rd1, %rd7;
	@%p16 bra 	$L__BB0_37;
	mov.b32 	%r74, 0;
	st.global.u32 	[%rd3], %r74;
$L__BB0_37:
	add.s32 	%r75, %r33, 32;
	setp.ge.u32 	%p17, %r75, %r2;
	@%p17 bra 	$L__BB0_39;
	mov.b32 	%r76, 0;
	st.global.u32 	[%rd3+128], %r76;
$L__BB0_39:
	add.s32 	%r77, %r33, 64;
	setp.ge.u32 	%p18, %r77, %r2;
	@%p18 bra 	$L__BB0_41;
	mov.b32 	%r78, 0;
	st.global.u32 	[%rd3+256], %r78;
$L__BB0_41:
	add.s32 	%r79, %r33, 96;
	setp.ge.u32 	%p19, %r79, %r2;
	@%p19 bra 	$L__BB0_43;
	mov.b32 	%r80, 0;
	st.global.u32 	[%rd3+384], %r80;
$L__BB0_43:
	add.s32 	%r97, %r97, 128;
$L__BB0_44:
	setp.eq.s32 	%p20, %r22, 0;
	@%p20 bra 	$L__BB0_54;
	setp.eq.s32 	%p21, %r23, 0;
	@%p21 bra 	$L__BB0_51;
	add.s32 	%r36, %r97, %r5;
	add.s32 	%r81, %r36, %r26;
	setp.ge.u32 	%p22, %r36, %r2;
	mul.wide.s32 	%rd8, %r81, 4;
	add.s64 	%rd4, %rd1, %rd8;
	@%p22 bra 	$L__BB0_48;
	mov.b32 	%r82, 0;
	st.global.u32 	[%rd4], %r82;
$L__BB0_48:
	add.s32 	%r83, %r36, 32;
	setp.ge.u32 	%p23, %r83, %r2;
	@%p23 bra 	$L__BB0_50;
	mov.b32 	%r84, 0;
	st.global.u32 	[%rd4+128], %r84;
$L__BB0_50:
	add.s32 	%r97, %r97, 64;
$L__BB0_51:
	setp.ne.s32 	%p24, %r24, 0;
	@%p24 bra 	$L__BB0_54;
	add.s32 	%r85, %r97, %r5;
	add.s32 	%r39, %r85, %r26;
	setp.ge.u32 	%p25, %r85, %r2;
	@%p25 bra 	$L__BB0_54;
	mul.wide.s32 	%rd9, %r39, 4;
	add.s64 	%rd10, %rd1, %rd9;
	mov.b32 	%r86, 0;
	st.global.u32 	[%rd10], %r86;
$L__BB0_54:
	add.s32 	%r89, %r89, 1;
	setp.ne.s32 	%p26, %r89, %r4;
	@%p26 bra 	$L__BB0_13;
$L__BB0_55:
	ret;

}


// ===== COMPILED SASS (sm_100) =====

	.target	sm_100

	.elftype	@"ET_EXEC"


//--------------------- .note.nv.tkinfo           --------------------------
	.section	.note.nv.tkinfo,"",@"SHT_NOTE"
	.sectionflags	@"SHF_NOTE_NV_TKINFO"
	.tkinfo
        /*0018*/ 	.word	0x00000002
        /*0030*/ 	.string	""
        /*0030*/ 	.string	"ptxas"
        /*0030*/ 	.string	"Cuda compilation tools, release 13.0, V13.0.88"
        /*0030*/ 	.string	"Build cuda_13.0.r13.0/compiler.36424714_0"
        /*0030*/ 	.string	"-arch sm_100 -m 64 "



//--------------------- .note.nv.cuinfo           --------------------------
	.section	.note.nv.cuinfo,"",@"SHT_NOTE"
	.sectionflags	@"SHF_NOTE_NV_CUINFO"
        /*0018*/ 	.short	0x0002
        /*001a*/ 	.short	0x0064
        /*001c*/ 	.short	0x0082
	.zero		2


//--------------------- .nv.info                  --------------------------
	.section	.nv.info,"",@"SHT_CUDA_INFO"
	.align	4


	//----- nvinfo : EIATTR_REGCOUNT
	.align		4
        /*0000*/ 	.byte	0x04, 0x2f
        /*0002*/ 	.short	(.L_1 - .L_0)
	.align		4
.L_0:
        /*0004*/ 	.word	index@(_Z19mandelbrot_scanlineffffiiiiiPi)
        /*0008*/ 	.word	0x00000014


	//----- nvinfo : EIATTR_FRAME_SIZE
	.align		4
.L_1:
        /*000c*/ 	.byte	0x04, 0x11
        /*000e*/ 	.short	(.L_3 - .L_2)
	.align		4
.L_2:
        /*0010*/ 	.word	index@(_Z19mandelbrot_scanlineffffiiiiiPi)
        /*0014*/ 	.word	0x00000000


	//----- nvinfo : EIATTR_MIN_STACK_SIZE
	.align		4
.L_3:
        /*0018*/ 	.byte	0x04, 0x12
        /*001a*/ 	.short	(.L_5 - .L_4)
	.align		4
.L_4:
        /*001c*/ 	.word	index@(_Z19mandelbrot_scanlineffffiiiiiPi)
        /*0020*/ 	.word	0x00000000
.L_5:


//--------------------- .nv.compat                --------------------------
	.section	.nv.compat,"",@"SHT_CUDA_COMPAT_INFO"
	.align	4
        /*0000*/ 	.byte	0x02, 0x09, 0x00, 0x00, 0x02, 0x02, 0x01, 0x00, 0x02, 0x05, 0x05, 0x00, 0x03, 0x07, 0x01, 0x01
        /*0010*/ 	.byte	0x02, 0x03, 0x00, 0x00, 0x02, 0x06, 0x01, 0x00, 0x04, 0x0b, 0x08, 0x00, 0x01, 0x00, 0x00, 0x00
        /*0020*/ 	.byte	0x00, 0x00, 0x00, 0x00


//--------------------- .nv.info._Z19mandelbrot_scanlineffffiiiiiPi --------------------------
	.section	.nv.info._Z19mandelbrot_scanlineffffiiiiiPi,"",@"SHT_CUDA_INFO"
	.sectionflags	@""
	.align	4


	//----- nvinfo : EIATTR_CUDA_API_VERSION
	.align		4
        /*0000*/ 	.byte	0x04, 0x37
        /*0002*/ 	.short	(.L_7 - .L_6)
.L_6:
        /*0004*/ 	.word	0x00000082


	//----- nvinfo : EIATTR_KPARAM_INFO
	.align		4
.L_7:
        /*0008*/ 	.byte	0x04, 0x17
        /*000a*/ 	.short	(.L_9 - .L_8)
.L_8:
        /*000c*/ 	.word	0x00000000
        /*0010*/ 	.short	0x0009
        /*0012*/ 	.short	0x0028
        /*0014*/ 	.byte	0x00, 0xf5, 0x21, 0x00


	//----- nvinfo : EIATTR_KPARAM_INFO
	.align		4
.L_9:
        /*0018*/ 	.byte	0x04, 0x17
        /*001a*/ 	.short	(.L_11 - .L_10)
.L_10:
        /*001c*/ 	.word	0x00000000
        /*0020*/ 	.short	0x0008
        /*0022*/ 	.short	0x0020
        /*0024*/ 	.byte	0x00, 0xf0, 0x11, 0x00


	//----- nvinfo : EIATTR_KPARAM_INFO
	.align		4
.L_11:
        /*0028*/ 	.byte	0x04, 0x17
        /*002a*/ 	.short	(.L_13 - .L_12)
.L_12:
        /*002c*/ 	.word	0x00000000
        /*0030*/ 	.short	0x0007
        /*0032*/ 	.short	0x001c
        /*0034*/ 	.byte	0x00, 0xf0, 0x11, 0x00


	//----- nvinfo : EIATTR_KPARAM_INFO
	.align		4
.L_13:
        /*0038*/ 	.byte	0x04, 0x17
        /*003a*/ 	.short	(.L_15 - .L_14)
.L_14:
        /*003c*/ 	.word	0x00000000
        /*0040*/ 	.short	0x0006
        /*0042*/ 	.short	0x0018
        /*0044*/ 	.byte	0x00, 0xf0, 0x11, 0x00


	//----- nvinfo : EIATTR_KPARAM_INFO
	.align		4
.L_15:
        /*0048*/ 	.byte	0x04, 0x17
        /*004a*/ 	.short	(.L_17 - .L_16)
.L_16:
        /*004c*/ 	.word	0x00000000
        /*0050*/ 	.short	0x0005
        /*0052*/ 	.short	0x0014
        /*0054*/ 	.byte	0x00, 0xf0, 0x11, 0x00


	//----- nvinfo : EIATTR_KPARAM_INFO
	.align		4
.L_17:
        /*0058*/ 	.byte	0x04, 0x17
        /*005a*/ 	.short	(.L_19 - .L_18)
.L_18:
        /*005c*/ 	.word	0x00000000
        /*0060*/ 	.short	0x0004
        /*0062*/ 	.short	0x0010
        /*0064*/ 	.byte	0x00, 0xf0, 0x11, 0x00


	//----- nvinfo : EIATTR_KPARAM_INFO
	.align		4
.L_19:
        /*0068*/ 	.byte	0x04, 0x17
        /*006a*/ 	.short	(.L_21 - .L_20)
.L_20:
        /*006c*/ 	.word	0x00000000
        /*0070*/ 	.short	0x0003
        /*0072*/ 	.short	0x000c
        /*0074*/ 	.byte	0x00, 0xf0, 0x11, 0x00


	//----- nvinfo : EIATTR_KPARAM_INFO
	.align		4
.L_21:
        /*0078*/ 	.byte	0x04, 0x17
        /*007a*/ 	.short	(.L_23 - .L_22)
.L_22:
        /*007c*/ 	.word	0x00000000
        /*0080*/ 	.short	0x0002
        /*0082*/ 	.short	0x0008
        /*0084*/ 	.byte	0x00, 0xf0, 0x11, 0x00


	//----- nvinfo : EIATTR_KPARAM_INFO
	.align		4
.L_23:
        /*0088*/ 	.byte	0x04, 0x17
        /*008a*/ 	.short	(.L_25 - .L_24)
.L_24:
        /*008c*/ 	.word	0x00000000
        /*0090*/ 	.short	0x0001
        /*0092*/ 	.short	0x0004
        /*0094*/ 	.byte	0x00, 0xf0, 0x11, 0x00


	//----- nvinfo : EIATTR_KPARAM_INFO
	.align		4
.L_25:
        /*0098*/ 	.byte	0x04, 0x17
        /*009a*/ 	.short	(.L_27 - .L_26)
.L_26:
        /*009c*/ 	.word	0x00000000
        /*00a0*/ 	.short	0x0000
        /*00a2*/ 	.short	0x0000
        /*00a4*/ 	.byte	0x00, 0xf0, 0x11, 0x00


	//----- nvinfo : EIATTR_SPARSE_MMA_MASK
	.align		4
.L_27:
        /*00a8*/ 	.byte	0x03, 0x50
        /*00aa*/ 	.short	0x0000


	//----- nvinfo : EIATTR_MAXREG_COUNT
	.align		4
        /*00ac*/ 	.byte	0x03, 0x1b
        /*00ae*/ 	.short	0x00ff


	//----- nvinfo : EIATTR_MERCURY_ISA_VERSION
	.align		4
        /*00b0*/ 	.byte	0x03, 0x5f
        /*00b2*/ 	.short	0x0101


	//----- nvinfo : EIATTR_VRC_CTA_INIT_COUNT
	.align		4
        /*00b4*/ 	.byte	0x02, 0x4a
	.zero		1
	.zero		1


	//----- nvinfo : EIATTR_EXIT_INSTR_OFFSETS
	.align		4
        /*00b8*/ 	.byte	0x04, 0x1c
        /*00ba*/ 	.short	(.L_29 - .L_28)


	//   ....[0]....
.L_28:
        /*00bc*/ 	.word	0x00000080


	//   ....[1]....
        /*00c0*/ 	.word	0x000003c0


	//   ....[2]....
        /*00c4*/ 	.word	0x000009c0


	//----- nvinfo : EIATTR_CRS_STACK_SIZE
	.align		4
.L_29:
        /*00c8*/ 	.byte	0x04, 0x1e
        /*00ca*/ 	.short	(.L_31 - .L_30)
.L_30:
        /*00cc*/ 	.word	0x00000000


	//----- nvinfo : EIATTR_CBANK_PARAM_SIZE
	.align		4
.L_31:
        /*00d0*/ 	.byte	0x03, 0x19
        /*00d2*/ 	.short	0x0030


	//----- nvinfo : EIATTR_PARAM_CBANK
	.align		4
        /*00d4*/ 	.byte	0x04, 0x0a
        /*00d6*/ 	.short	(.L_33 - .L_32)
	.align		4
.L_32:
        /*00d8*/ 	.word	index@(.nv.constant0._Z19mandelbrot_scanlineffffiiiiiPi)
        /*00dc*/ 	.short	0x0380
        /*00de*/ 	.short	0x0030


	//----- nvinfo : EIATTR_SW_WAR
	.align		4
.L_33:
        /*00e0*/ 	.byte	0x04, 0x36
        /*00e2*/ 	.short	(.L_35 - .L_34)
.L_34:
        /*00e4*/ 	.word	0x00000008
.L_35:


//--------------------- .nv.callgraph             --------------------------
	.section	.nv.callgraph,"",@"SHT_CUDA_CALLGRAPH"
	.align	4
	.sectionentsize	8
	.align		4
        /*0000*/ 	.word	0x00000000
	.align		4
        /*0004*/ 	.word	0xffffffff
	.align		4
        /*0008*/ 	.word	0x00000000
	.align		4
        /*000c*/ 	.word	0xfffffffe
	.align		4
        /*0010*/ 	.word	0x00000000
	.align		4
        /*0014*/ 	.word	0xfffffffd
	.align		4
        /*0018*/ 	.word	0x00000000
	.align		4
        /*001c*/ 	.word	0xfffffffc


//--------------------- .text._Z19mandelbrot_scanlineffffiiiiiPi --------------------------
	.section	.text._Z19mandelbrot_scanlineffffiiiiiPi,"ax",@progbits
	.align	128
        .global         _Z19mandelbrot_scanlineffffiiiiiPi
        .type           _Z19mandelbrot_scanlineffffiiiiiPi,@function
        .size           _Z19mandelbrot_scanlineffffiiiiiPi,(.L_x_14 - _Z19mandelbrot_scanlineffffiiiiiPi)
        .other          _Z19mandelbrot_scanlineffffiiiiiPi,@"STO_CUDA_ENTRY STV_DEFAULT"
_Z19mandelbrot_scanlineffffiiiiiPi:
.text._Z19mandelbrot_scanlineffffiiiiiPi:
[----:B------:R-:W-:Y:S08]  /*0000*/  LDC R1, c[0x0][0x37c] ;  /* 0x0000df00ff017b82 */ /* 0x000ff00000000800 */
[----:B------:R-:W0:Y:S08]  /*0010*/  S2UR UR4, SR_CTAID.Y ;  /* 0x00000000000479c3 */ /* 0x000e300000002600 */
[----:B------:R-:W0:Y:S08]  /*0020*/  LDC.64 R6, c[0x0][0x398] ;  /* 0x0000e600ff067b82 */ /* 0x000e300000000a00 */
[----:B------:R-:W1:Y:S08]  /*0030*/  LDC.64 R8, c[0x0][0x390] ;  /* 0x0000e400ff087b82 */ /* 0x000e700000000a00 */
[----:B------:R-:W2:Y:S01]  /*0040*/  S2UR UR5, SR_CTAID.X ;  /* 0x00000000000579c3 */ /* 0x000ea20000002500 */
[----:B0-----:R-:W-:-:S05]  /*0050*/  IMAD R5, R7, UR4, RZ ;  /* 0x0000000407057c24 */ /* 0x001fca000f8e02ff */
[----:B-1----:R-:W-:-:S04]  /*0060*/  VIADDMNMX R2, R5, R7, R9, PT ;  /* 0x0000000705027246 */ /* 0x002fc80003800109 */
[----:B------:R-:W-:-:S13]  /*0070*/  ISETP.GE.AND P0, PT, R5, R2, PT ;  /* 0x000000020500720c */ /* 0x000fda0003f06270 */
[----:B--2---:R-:W-:Y:S05]  /*0080*/  @P0 EXIT ;  /* 0x000000000000094d */ /* 0x004fea0003800000 */
[----:B------:R-:W0:Y:S01]  /*0090*/  S2R R4, SR_TID.X ;  /* 0x0000000000047919 */ /* 0x000e220000002100 */
[----:B------:R-:W1:Y:S01]  /*00a0*/  LDCU UR4, c[0x0][0x3a0] ;  /* 0x00007400ff0477ac */ /* 0x000e620008000800 */
[----:B------:R-:W-:Y:S01]  /*00b0*/  IMAD R3, R6, UR5, RZ ;  /* 0x0000000506037c24 */ /* 0x000fe2000f8e02ff */
[----:B------:R-:W2:Y:S04]  /*00c0*/  LDCU.64 UR6, c[0x0][0x358] ;  /* 0x00006b00ff0677ac */ /* 0x000ea80008000a00 */
[----:B------:R-:W-:Y:S01]  /*00d0*/  VIADDMNMX R0, R3, R6, R8, PT ;  /* 0x0000000603007246 */ /* 0x000fe20003800108 */
[----:B-1----:R-:W-:Y:S01]  /*00e0*/  UISETP.GE.AND UP0, UPT, UR4, 0x1, UPT ;  /* 0x000000010400788c */ /* 0x002fe2000bf06270 */
[----:B0-----:R-:W-:-:S08]  /*00f0*/  LOP3.LUT R4, R4, 0x1f, RZ, 0xc0, !PT ;  /* 0x0000001f04047812 */ /* 0x001fd000078ec0ff */
[----:B--2---:R-:W-:Y:S05]  /*0100*/  BRA.U !UP0, `(.L_x_0) ;  /* 0x0000000108b47547 */ /* 0x004fea000b800000 */
[----:B------:R-:W-:-:S12]  /*0110*/  UIADD3 UR4, UPT, UPT, -UR4, URZ, URZ ;  /* 0x000000ff04047290 */ /* 0x000fd8000fffe1ff */
.L_x_6:
[----:B------:R-:W-:-:S13]  /*0120*/  ISETP.GE.AND P0, PT, R3, R0, PT ;  /* 0x000000000300720c */ /* 0x000fda0003f06270 */
[----:B0-----:R-:W-:Y:S05]  /*0130*/  @P0 BRA `(.L_x_1) ;  /* 0x0000000000980947 */ /* 0x001fea0003800000 */
[----:B------:R-:W0:Y:S01]  /*0140*/  LDC.64 R10, c[0x0][0x388] ;  /* 0x0000e200ff0a7b82 */ /* 0x000e220000000a00 */
[----:B------:R-:W-:Y:S01]  /*0150*/  I2FP.F32.S32 R9, R5 ;  /* 0x0000000500097245 */ /* 0x000fe20000201400 */
[----:B------:R-:W-:-:S04]  /*0160*/  IMAD.MOV.U32 R7, RZ, RZ, R3 ;  /* 0x000000ffff077224 */ /* 0x000fc800078e0003 */
[----:B0-----:R-:W-:-:S07]  /*0170*/  FFMA R12, R9, R11, R10 ;  /* 0x0000000b090c7223 */ /* 0x001fce000000000a */
.L_x_5:
[----:B0-----:R-:W0:Y:S01]  /*0180*/  LDC.64 R10, c[0x0][0x380] ;  /* 0x0000e000ff0a7b82 */ /* 0x001e220000000a00 */
[----:B------:R-:W-:Y:S01]  /*0190*/  IMAD.IADD R13, R4, 0x1, R7 ;  /* 0x00000001040d7824 */ /* 0x000fe200078e0207 */
[----:B------:R-:W-:Y:S01]  /*01a0*/  BSSY.RECONVERGENT B0, `(.L_x_2) ;  /* 0x0000018000007945 */ /* 0x000fe20003800200 */
[----:B------:R-:W-:Y:S01]  /*01b0*/  VIADD R7, R7, 0x20 ;  /* 0x0000002007077836 */ /* 0x000fe20000000000 */
[----:B------:R-:W-:Y:S01]  /*01c0*/  MOV R16, UR4 ;  /* 0x0000000400107c02 */ /* 0x000fe20008000f00 */
[----:B------:R-:W-:Y:S01]  /*01d0*/  IMAD.MOV.U32 R6, RZ, RZ, RZ ;  /* 0x000000ffff067224 */ /* 0x000fe200078e00ff */
[----:B------:R-:W-:Y:S01]  /*01e0*/  I2FP.F32.U32 R9, R13 ;  /* 0x0000000d00097245 */ /* 0x000fe20000201000 */
[----:B------:R-:W-:Y:S01]  /*01f0*/  IMAD.MOV.U32 R8, RZ, RZ, R12 ;  /* 0x000000ffff087224 */ /* 0x000fe200078e000c */
[----:B------:R-:W-:Y:S01]  /*0200*/  ISETP.GE.AND P1, PT, R7, R0, PT ;  /* 0x000000000700720c */ /* 0x000fe20003f26270 */
[----:B------:R-:W1:Y:S02]  /*0210*/  LDCU UR5, c[0x0][0x3a0] ;  /* 0x00007400ff0577ac */ /* 0x000e640008000800 */
[----:B0-----:R-:W-:-:S04]  /*0220*/  FFMA R10, R9, R11, R10 ;  /* 0x0000000b090a7223 */ /* 0x001fc8000000000a */
[----:B-1----:R-:W-:-:S07]  /*0230*/  IMAD.MOV.U32 R9, RZ, RZ, R10 ;  /* 0x000000ffff097224 */ /* 0x002fce00078e000a */
.L_x_4:
[----:B------:R-:W-:Y:S01]  /*0240*/  FMUL R14, R9, R9 ;  /* 0x00000009090e7220 */ /* 0x000fe20000400000 */
[----:B------:R-:W-:-:S04]  /*0250*/  FMUL R15, R8, R8 ;  /* 0x00000008080f7220 */ /* 0x000fc80000400000 */
[----:B------:R-:W-:-:S05]  /*0260*/  FADD R11, R14, R15 ;  /* 0x0000000f0e0b7221 */ /* 0x000fca0000000000 */
[----:B------:R-:W-:-:S13]  /*0270*/  FSETP.GT.AND P0, PT, R11, 4, PT ;  /* 0x408000000b00780b */ /* 0x000fda0003f04000 */
[----:B------:R-:W-:Y:S05]  /*0280*/  @P0 BRA `(.L_x_3) ;  /* 0x0000000000240947 */ /* 0x000fea0003800000 */
[----:B------:R-:W-:Y:S02]  /*0290*/  VIADD R16, R16, 0x1 ;  /* 0x0000000110107836 */ /* 0x000fe40000000000 */
[----:B------:R-:W-:Y:S01]  /*02a0*/  FADD R11, R9, R9 ;  /* 0x00000009090b7221 */ /* 0x000fe20000000000 */
[----:B------:R-:W-:Y:S01]  /*02b0*/  FADD R9, R14, -R15 ;  /* 0x8000000f0e097221 */ /* 0x000fe20000000000 */
[----:B------:R-:W-:Y:S02]  /*02c0*/  IADD3 R6, PT, PT, R6, 0x1, RZ ;  /* 0x0000000106067810 */ /* 0x000fe40007ffe0ff */
[----:B------:R-:W-:Y:S01]  /*02d0*/  ISETP.NE.AND P0, PT, R16, RZ, PT ;  /* 0x000000ff1000720c */ /* 0x000fe20003f05270 */
[----:B------:R-:W-:Y:S01]  /*02e0*/  FFMA R8, R11, R8, R12 ;  /* 0x000000080b087223 */ /* 0x000fe2000000000c */
[----:B------:R-:W-:-:S11]  /*02f0*/  FADD R9, R10, R9 ;  /* 0x000000090a097221 */ /* 0x000fd60000000000 */
[----:B------:R-:W-:Y:S05]  /*0300*/  @P0 BRA `(.L_x_4) ;  /* 0xfffffffc00cc0947 */ /* 0x000fea000383ffff */
[----:B------:R-:W-:-:S07]  /*0310*/  IMAD.U32 R6, RZ, RZ, UR5 ;  /* 0x00000005ff067e24 */ /* 0x000fce000f8e00ff */
.L_x_3:
[----:B------:R-:W-:Y:S05]  /*0320*/  BSYNC.RECONVERGENT B0 ;  /* 0x0000000000007941 */ /* 0x000fea0003800200 */
.L_x_2:
[----:B------:R-:W-:-:S13]  /*0330*/  ISETP.GE.U32.AND P0, PT, R13, R0, PT ;  /* 0x000000000d00720c */ /* 0x000fda0003f06070 */
[----:B------:R-:W0:Y:S08]  /*0340*/  @!P0 LDC R10, c[0x0][0x390] ;  /* 0x0000e400ff0a8b82 */ /* 0x000e300000000800 */
[----:B------:R-:W1:Y:S01]  /*0350*/  @!P0 LDC.64 R8, c[0x0][0x3a8] ;  /* 0x0000ea00ff088b82 */ /* 0x000e620000000a00 */
[----:B0-----:R-:W-:-:S04]  /*0360*/  @!P0 IMAD R11, R5, R10, R13 ;  /* 0x0000000a050b8224 */ /* 0x001fc800078e020d */
[----:B-1----:R-:W-:-:S05]  /*0370*/  @!P0 IMAD.WIDE R8, R11, 0x4, R8 ;  /* 0x000000040b088825 */ /* 0x002fca00078e0208 */
[----:B------:R0:W-:Y:S01]  /*0380*/  @!P0 STG.E desc[UR6][R8.64], R6 ;  /* 0x0000000608008986 */ /* 0x0001e2000c101906 */
[----:B------:R-:W-:Y:S05]  /*0390*/  @!P1 BRA `(.L_x_5) ;  /* 0xfffffffc00789947 */ /* 0x000fea000383ffff */
.L_x_1:
[----:B------:R-:W-:-:S05]  /*03a0*/  VIADD R5, R5, 0x1 ;  /* 0x0000000105057836 */ /* 0x000fca0000000000 */
[----:B------:R-:W-:-:S13]  /*03b0*/  ISETP.NE.AND P0, PT, R5, R2, PT ;  /* 0x000000020500720c */ /* 0x000fda0003f05270 */
[----:B------:R-:W-:Y:S05]  /*03c0*/  @!P0 EXIT ;  /* 0x000000000000894d */ /* 0x000fea0003800000 */
[----:B------:R-:W-:Y:S05]  /*03d0*/  BRA `(.L_x_6) ;  /* 0xfffffffc00507947 */ /* 0x000fea000383ffff */
.L_x_0:
[----:B------:R-:W-:Y:S02]  /*03e0*/  VIADDMNMX R8, R3, 0x20, R0, !PT ;  /* 0x0000002003087846 */ /* 0x000fe40007800100 */
[----:B------:R-:W-:-:S05]  /*03f0*/  LOP3.LUT R7, RZ, R3, RZ, 0x33, !PT ;  /* 0x00000003ff077212 */ /* 0x000fca00078e33ff */
[----:B------:R-:W-:-:S05]  /*0400*/  IMAD.IADD R8, R8, 0x1, R7 ;  /* 0x0000000108087824 */ /* 0x000fca00078e0207 */
[----:B------:R-:W-:-:S04]  /*0410*/  LEA.HI R12, R8, 0x1, RZ, 0x1b ;  /* 0x00000001080c7811 */ /* 0x000fc800078fd8ff */
[C---:B------:R-:W-:Y:S02]  /*0420*/  LOP3.LUT R14, R12.reuse, 0x7, RZ, 0xc0, !PT ;  /* 0x000000070c0e7812 */ /* 0x040fe400078ec0ff */
[----:B------:R-:W-:Y:S02]  /*0430*/  LOP3.LUT R15, R12, 0xffffff8, RZ, 0xc0, !PT ;  /* 0x0ffffff80c0f7812 */ /* 0x000fe400078ec0ff */
[----:B------:R-:W-:-:S04]  /*0440*/  IADD3 R6, PT, PT, R14, -0x1, RZ ;  /* 0xffffffff0e067810 */ /* 0x000fc80007ffe0ff */
[----:B------:R-:W-:-:S13]  /*0450*/  ISETP.GE.U32.AND P0, PT, R6, 0x3, PT ;  /* 0x000000030600780c */ /* 0x000fda0003f06070 */
.L_x_12:
[----:B------:R-:W-:-:S13]  /*0460*/  ISETP.GE.AND P1, PT, R3, R0, PT ;  /* 0x000000000300720c */ /* 0x000fda0003f26270 */
[----:B012---:R-:W-:Y:S05]  /*0470*/  @P1 BRA `(.L_x_7) ;  /* 0x0000000400441947 */ /* 0x007fea0003800000 */
[----:B------:R-:W-:Y:S01]  /*0480*/  ISETP.GE.U32.AND P2, PT, R8, 0xe0, PT ;  /* 0x000000e00800780c */ /* 0x000fe20003f46070 */
[----:B------:R-:W-:Y:S01]  /*0490*/  IMAD.MOV.U32 R9, RZ, RZ, R3 ;  /* 0x000000ffff097224 */ /* 0x000fe200078e0003 */
[----:B------:R-:W-:-:S11]  /*04a0*/  ISETP.NE.AND P1, PT, R14, RZ, PT ;  /* 0x000000ff0e00720c */ /* 0x000fd60003f25270 */
[----:B------:R-:W-:Y:S05]  /*04b0*/  @!P2 BRA `(.L_x_8) ;  /* 0x000000000088a947 */ /* 0x000fea0003800000 */
[----:B------:R-:W0:Y:S01]  /*04c0*/  LDC.64 R6, c[0x0][0x3a8] ;  /* 0x0000ea00ff067b82 */ /* 0x000e220000000a00 */
[----:B------:R-:W-:Y:S01]  /*04d0*/  IMAD.MOV.U32 R9, RZ, RZ, R3 ;  /* 0x000000ffff097224 */ /* 0x000fe200078e0003 */
[----:B------:R-:W1:Y:S01]  /*04e0*/  LDCU UR5, c[0x0][0x390] ;  /* 0x00007200ff0577ac */ /* 0x000e620008000800 */
[----:B------:R-:W-:-:S05]  /*04f0*/  UMOV UR4, URZ ;  /* 0x000000ff00047c82 */ /* 0x000fca0008000000 */
.L_x_9:
[----:B------:R-:W-:Y:S01]  /*0500*/  IMAD.IADD R16, R4, 0x1, R9 ;  /* 0x0000000104107824 */ /* 0x000fe200078e0209 */
[----:B------:R-:W-:Y:S01]  /*0510*/  UIADD3 UR4, UPT, UPT, UR4, 0x8, URZ ;  /* 0x0000000804047890 */ /* 0x000fe2000fffe0ff */
[----:B------:R-:W-:Y:S02]  /*0520*/  VIADD R9, R9, 0x100 ;  /* 0x0000010009097836 */ /* 0x000fe40000000000 */
[C---:B------:R-:W-:Y:S01]  /*0530*/  VIADD R13, R16.reuse, 0x40 ;  /* 0x00000040100d7836 */ /* 0x040fe20000000000 */
[C---:B------:R-:W-:Y:S01]  /*0540*/  IADD3 R11, PT, PT, R16.reuse, 0x20, RZ ;  /* 0x00000020100b7810 */ /* 0x040fe20007ffe0ff */
[C---:B------:R-:W-:Y:S01]  /*0550*/  VIADD R17, R16.reuse, 0x80 ;  /* 0x0000008010117836 */ /* 0x040fe20000000000 */
[CC--:B------:R-:W-:Y:S02]  /*0560*/  ISETP.GE.U32.AND P3, PT, R16.reuse, R0.reuse, PT ;  /* 0x000000001000720c */ /* 0x0c0fe40003f66070 */
[-C--:B------:R-:W-:Y:S01]  /*0570*/  ISETP.GE.U32.AND P6, PT, R11, R0.reuse, PT ;  /* 0x000000000b00720c */ /* 0x080fe20003fc6070 */
[----:B-1----:R-:W-:Y:S01]  /*0580*/  IMAD R11, R5, UR5, R16 ;  /* 0x00000005050b7c24 */ /* 0x002fe2000f8e0210 */
[-C--:B------:R-:W-:Y:S01]  /*0590*/  ISETP.GE.U32.AND P5, PT, R13, R0.reuse, PT ;  /* 0x000000000d00720c */ /* 0x080fe20003fa6070 */
[----:B------:R-:W-:Y:S01]  /*05a0*/  VIADD R13, R16, 0x60 ;  /* 0x00000060100d7836 */ /* 0x000fe20000000000 */
[----:B------:R-:W-:Y:S01]  /*05b0*/  ISETP.GE.U32.AND P4, PT, R17, R0, PT ;  /* 0x000000001100720c */ /* 0x000fe20003f86070 */
[----:B0-----:R-:W-:-:S03]  /*05c0*/  IMAD.WIDE R10, R11, 0x4, R6 ;  /* 0x000000040b0a7825 */ /* 0x001fc600078e0206 */
[-C--:B------:R-:W-:Y:S01]  /*05d0*/  ISETP.GE.U32.AND P2, PT, R13, R0.reuse, PT ;  /* 0x000000000d00720c */ /* 0x080fe20003f46070 */
[C---:B------:R-:W-:Y:S01]  /*05e0*/  VIADD R17, R16.reuse, 0xc0 ;  /* 0x000000c010117836 */ /* 0x040fe20000000000 */
[C---:B------:R-:W-:Y:S01]  /*05f0*/  IADD3 R13, PT, PT, R16.reuse, 0xa0, RZ ;  /* 0x000000a0100d7810 */ /* 0x040fe20007ffe0ff */
[----:B------:R2:W-:Y:S03]  /*0600*/  @!P3 STG.E desc[UR6][R10.64], RZ ;  /* 0x000000ff0a00b986 */ /* 0x0005e6000c101906 */
[-C--:B------:R-:W-:Y:S01]  /*0610*/  ISETP.GE.U32.AND P3, PT, R13, R0.reuse, PT ;  /* 0x000000000d00720c */ /* 0x080fe20003f66070 */
[----:B------:R-:W-:Y:S01]  /*0620*/  VIADD R13, R16, 0xe0 ;  /* 0x000000e0100d7836 */ /* 0x000fe20000000000 */
[----:B------:R2:W-:Y:S01]  /*0630*/  @!P6 STG.E desc[UR6][R10.64+0x80], RZ ;  /* 0x000080ff0a00e986 */ /* 0x0005e2000c101906 */
[----:B------:R-:W-:-:S03]  /*0640*/  ISETP.GE.U32.AND P6, PT, R17, R0, PT ;  /* 0x000000001100720c */ /* 0x000fc60003fc6070 */
[----:B------:R2:W-:Y:S01]  /*0650*/  @!P5 STG.E desc[UR6][R10.64+0x100], RZ ;  /* 0x000100ff0a00d986 */ /* 0x0005e2000c101906 */
[----:B------:R-:W-:-:S03]  /*0660*/  ISETP.GE.U32.AND P5, PT, R13, R0, PT ;  /* 0x000000000d00720c */ /* 0x000fc60003fa6070 */
[----:B------:R2:W-:Y:S04]  /*0670*/  @!P4 STG.E desc[UR6][R10.64+0x200], RZ ;  /* 0x000200ff0a00c986 */ /* 0x0005e8000c101906 */
[----:B------:R2:W-:Y:S04]  /*0680*/  @!P3 STG.E desc[UR6][R10.64+0x280], RZ ;  /* 0x000280ff0a00b986 */ /* 0x0005e8000c101906 */
[----:B------:R2:W-:Y:S04]  /*0690*/  @!P6 STG.E desc[UR6][R10.64+0x300], RZ ;  /* 0x000300ff0a00e986 */ /* 0x0005e8000c101906 */
[----:B------:R2:W-:Y:S04]  /*06a0*/  @!P5 STG.E desc[UR6][R10.64+0x380], RZ ;  /* 0x000380ff0a00d986 */ /* 0x0005e8000c101906 */
[----:B------:R2:W-:Y:S01]  /*06b0*/  @!P2 STG.E desc[UR6][R10.64+0x180], RZ ;  /* 0x000180ff0a00a986 */ /* 0x0005e2000c101906 */
[----:B------:R-:W-:-:S13]  /*06c0*/  ISETP.NE.AND P2, PT, R15, UR4, PT ;  /* 0x000000040f007c0c */ /* 0x000fda000bf45270 */
[----:B--2---:R-:W-:Y:S05]  /*06d0*/  @P2 BRA `(.L_x_9) ;  /* 0xfffffffc00882947 */ /* 0x004fea000383ffff */
.L_x_8:
[----:B------:R-:W-:Y:S05]  /*06e0*/  @!P1 BRA `(.L_x_7) ;  /* 0x0000000000a89947 */ /* 0x000fea0003800000 */
[----:B------:R-:W-:Y:S01]  /*06f0*/  LOP3.LUT P5, RZ, R12, 0x3, RZ, 0xc0, !PT ;  /* 0x000000030cff7812 */ /* 0x000fe200078ac0ff */
[----:B------:R-:W-:-:S12]  /*0700*/  @!P0 BRA `(.L_x_10) ;  /* 0x0000000000448947 */ /* 0x000fd80003800000 */
[----:B------:R-:W0:Y:S01]  /*0710*/  LDC.64 R6, c[0x0][0x3a8] ;  /* 0x0000ea00ff067b82 */ /* 0x000e220000000a00 */
[----:B------:R-:W1:Y:S01]  /*0720*/  LDCU UR4, c[0x0][0x390] ;  /* 0x00007200ff0477ac */ /* 0x000e620008000800 */
[----:B------:R-:W-:Y:S02]  /*0730*/  IADD3 R10, PT, PT, R4, R9, RZ ;  /* 0x00000009040a7210 */ /* 0x000fe40007ffe0ff */
[----:B------:R-:W-:Y:S02]  /*0740*/  IADD3 R9, PT, PT, R9, 0x80, RZ ;  /* 0x0000008009097810 */ /* 0x000fe40007ffe0ff */
[CC--:B------:R-:W-:Y:S01]  /*0750*/  ISETP.GE.U32.AND P1, PT, R10.reuse, R0.reuse, PT ;  /* 0x000000000a00720c */ /* 0x0c0fe20003f26070 */
[C---:B------:R-:W-:Y:S02]  /*0760*/  VIADD R11, R10.reuse, 0x20 ;  /* 0x000000200a0b7836 */ /* 0x040fe40000000000 */
[C---:B------:R-:W-:Y:S02]  /*0770*/  VIADD R13, R10.reuse, 0x40 ;  /* 0x000000400a0d7836 */ /* 0x040fe40000000000 */
[----:B------:R-:W-:Y:S01]  /*0780*/  VIADD R17, R10, 0x60 ;  /* 0x000000600a117836 */ /* 0x000fe20000000000 */
[----:B------:R-:W-:-:S02]  /*0790*/  ISETP.GE.U32.AND P2, PT, R11, R0, PT ;  /* 0x000000000b00720c */ /* 0x000fc40003f46070 */
[-C--:B------:R-:W-:Y:S02]  /*07a0*/  ISETP.GE.U32.AND P3, PT, R13, R0.reuse, PT ;  /* 0x000000000d00720c */ /* 0x080fe40003f66070 */
[----:B------:R-:W-:Y:S01]  /*07b0*/  ISETP.GE.U32.AND P4, PT, R17, R0, PT ;  /* 0x000000001100720c */ /* 0x000fe20003f86070 */
[----:B-1----:R-:W-:-:S04]  /*07c0*/  IMAD R11, R5, UR4, R10 ;  /* 0x00000004050b7c24 */ /* 0x002fc8000f8e020a */
[----:B0-----:R-:W-:-:S05]  /*07d0*/  IMAD.WIDE R6, R11, 0x4, R6 ;  /* 0x000000040b067825 */ /* 0x001fca00078e0206 */
[----:B------:R0:W-:Y:S04]  /*07e0*/  @!P1 STG.E desc[UR6][R6.64], RZ ;  /* 0x000000ff06009986 */ /* 0x0001e8000c101906 */
[----:B------:R0:W-:Y:S04]  /*07f0*/  @!P2 STG.E desc[UR6][R6.64+0x80], RZ ;  /* 0x000080ff0600a986 */ /* 0x0001e8000c101906 */
[----:B------:R0:W-:Y:S04]  /*0800*/  @!P3 STG.E desc[UR6][R6.64+0x100], RZ ;  /* 0x000100ff0600b986 */ /* 0x0001e8000c101906 */
[----:B------:R0:W-:Y:S02]  /*0810*/  @!P4 STG.E desc[UR6][R6.64+0x180], RZ ;  /* 0x000180ff0600c986 */ /* 0x0001e4000c101906 */
.L_x_10:
[----:B------:R-:W-:Y:S05]  /*0820*/  @!P5 BRA `(.L_x_7) ;  /* 0x000000000058d947 */ /* 0x000fea0003800000 */
[C---:B------:R-:W-:Y:S02]  /*0830*/  LOP3.LUT P2, RZ, R8.reuse, 0x60, RZ, 0xc0, !PT ;  /* 0x0000006008ff7812 */ /* 0x040fe4000784c0ff */
[----:B------:R-:W-:-:S11]  /*0840*/  LOP3.LUT P1, RZ, R8, 0x20, RZ, 0xc0, !PT ;  /* 0x0000002008ff7812 */ /* 0x000fd6000782c0ff */
[----:B------:R-:W-:Y:S05]  /*0850*/  @!P2 BRA `(.L_x_11) ;  /* 0x00000000002ca947 */ /* 0x000fea0003800000 */
[----:B0-----:R-:W0:Y:S01]  /*0860*/  LDC.64 R6, c[0x0][0x3a8] ;  /* 0x0000ea00ff067b82 */ /* 0x001e220000000a00 */
[----:B------:R-:W1:Y:S01]  /*0870*/  LDCU UR4, c[0x0][0x390] ;  /* 0x00007200ff0477ac */ /* 0x000e620008000800 */
[----:B------:R-:W-:Y:S02]  /*0880*/  IMAD.IADD R10, R4, 0x1, R9 ;  /* 0x00000001040a7824 */ /* 0x000fe400078e0209 */
[----:B------:R-:W-:Y:S02]  /*0890*/  VIADD R9, R9, 0x40 ;  /* 0x0000004009097836 */ /* 0x000fe40000000000 */
[C---:B------:R-:W-:Y:S01]  /*08a0*/  VIADD R11, R10.reuse, 0x20 ;  /* 0x000000200a0b7836 */ /* 0x040fe20000000000 */
[----:B------:R-:W-:-:S04]  /*08b0*/  ISETP.GE.U32.AND P2, PT, R10, R0, PT ;  /* 0x000000000a00720c */ /* 0x000fc80003f46070 */
[----:B------:R-:W-:Y:S01]  /*08c0*/  ISETP.GE.U32.AND P3, PT, R11, R0, PT ;  /* 0x000000000b00720c */ /* 0x000fe20003f66070 */
[----:B-1----:R-:W-:-:S04]  /*08d0*/  IMAD R11, R5, UR4, R10 ;  /* 0x00000004050b7c24 */ /* 0x002fc8000f8e020a */
[----:B0-----:R-:W-:-:S05]  /*08e0*/  IMAD.WIDE R6, R11, 0x4, R6 ;  /* 0x000000040b067825 */ /* 0x001fca00078e0206 */
[----:B------:R1:W-:Y:S04]  /*08f0*/  @!P2 STG.E desc[UR6][R6.64], RZ ;  /* 0x000000ff0600a986 */ /* 0x0003e8000c101906 */
[----:B------:R1:W-:Y:S02]  /*0900*/  @!P3 STG.E desc[UR6][R6.64+0x80], RZ ;  /* 0x000080ff0600b986 */ /* 0x0003e4000c101906 */
.L_x_11:
[----:B------:R-:W-:Y:S05]  /*0910*/  @P1 BRA `(.L_x_7) ;  /* 0x00000000001c1947 */ /* 0x000fea0003800000 */
[----:B------:R-:W-:Y:S01]  /*0920*/  IADD3 R9, PT, PT, R4, R9, RZ ;  /* 0x0000000904097210 */ /* 0x000fe20007ffe0ff */
[----:B------:R-:W2:Y:S03]  /*0930*/  LDCU UR4, c[0x0][0x390] ;  /* 0x00007200ff0477ac */ /* 0x000ea60008000800 */
[----:B------:R-:W-:-:S13]  /*0940*/  ISETP.GE.U32.AND P1, PT, R9, R0, PT ;  /* 0x000000000900720c */ /* 0x000fda0003f26070 */
[----:B01----:R-:W0:Y:S01]  /*0950*/  @!P1 LDC.64 R6, c[0x0][0x3a8] ;  /* 0x0000ea00ff069b82 */ /* 0x003e220000000a00 */
[----:B--2---:R-:W-:-:S04]  /*0960*/  IMAD R9, R5, UR4, R9 ;  /* 0x0000000405097c24 */ /* 0x004fc8000f8e0209 */
[----:B0-----:R-:W-:-:S05]  /*0970*/  @!P1 IMAD.WIDE R6, R9, 0x4, R6 ;  /* 0x0000000409069825 */ /* 0x001fca00078e0206 */
[----:B------:R2:W-:Y:S02]  /*0980*/  @!P1 STG.E desc[UR6][R6.64], RZ ;  /* 0x000000ff06009986 */ /* 0x0005e4000c101906 */
.L_x_7:
[----:B------:R-:W-:-:S05]  /*0990*/  VIADD R5, R5, 0x1 ;  /* 0x0000000105057836 */ /* 0x000fca0000000000 */
[----:B------:R-:W-:-:S13]  /*09a0*/  ISETP.NE.AND P1, PT, R5, R2, PT ;  /* 0x000000020500720c */ /* 0x000fda0003f25270 */
[----:B------:R-:W-:Y:S05]  /*09b0*/  @P1 BRA `(.L_x_12) ;  /* 0xfffffff800a81947 */ /* 0x000fea000383ffff */
[----:B------:R-:W-:Y:S05]  /*09c0*/  EXIT ;  /* 0x000000000000794d */ /* 0x000fea0003800000 */
.L_x_13:
[----:B------:R-:W-:-:S00]  /*09d0*/  BRA `(.L_x_13) ;  /* 0xfffffffc00fc7947 */ /* 0x000fc0000383ffff */
[----:B------:R-:W-:-:S00]  /*09e0*/  NOP ;  /* 0x0000000000007918 */ /* 0x000fc00000000000 */
        /* <DEDUP_REMOVED lines=9> */
.L_x_14:


//--------------------- .nv.shared.reserved.0     --------------------------
	.section	.nv.shared.reserved.0,"aw",@nobits
	.weak		__nv_reservedSMEM_offset_0_alias
	.size		__nv_reservedSMEM_offset_0_alias, 0, 64
	.other		__nv_reservedSMEM_offset_0_alias,@"STO_CUDA_RESERVED_SHARED STV_DEFAULT"
__nv_reservedSMEM_offset_0_alias:
	.zero		0
	.zero		64


//--------------------- .nv.constant0._Z19mandelbrot_scanlineffffiiiiiPi --------------------------
	.section	.nv.constant0._Z19mandelbrot_scanlineffffiiiiiPi,"a",@progbits
	.sectionflags	@""
	.align	4
.nv.constant0._Z19mandelbrot_scanlineffffiiiiiPi:
	.zero		944


//--------------------- SYMBOLS --------------------------

	.type		.nv.reservedSmem.offset0,@object
	.size		.nv.reservedSmem.offset0,0x4
